//
// Generated by NVIDIA NVVM Compiler
//
// Compiler Build ID: CL-36424714
// Cuda compilation tools, release 13.0, V13.0.88
// Based on NVVM 20.0.0
//

.version 9.0
.target sm_100
.address_size 64

	// .globl	_Z11spmv_kernelPiS_S_S_S_i

.visible .entry _Z11spmv_kernelPiS_S_S_S_i(
	.param .u64 .ptr .align 1 _Z11spmv_kernelPiS_S_S_S_i_param_0,
	.param .u64 .ptr .align 1 _Z11spmv_kernelPiS_S_S_S_i_param_1,
	.param .u64 .ptr .align 1 _Z11spmv_kernelPiS_S_S_S_i_param_2,
	.param .u64 .ptr .align 1 _Z11spmv_kernelPiS_S_S_S_i_param_3,
	.param .u64 .ptr .align 1 _Z11spmv_kernelPiS_S_S_S_i_param_4,
	.param .u32 _Z11spmv_kernelPiS_S_S_S_i_param_5
)
{
	.reg .pred 	%p<11>;
	.reg .b32 	%r<176>;
	.reg .b64 	%rd<87>;

	ld.param.u64 	%rd6, [_Z11spmv_kernelPiS_S_S_S_i_param_0];
	ld.param.u64 	%rd8, [_Z11spmv_kernelPiS_S_S_S_i_param_1];
	ld.param.u64 	%rd9, [_Z11spmv_kernelPiS_S_S_S_i_param_2];
	ld.param.u64 	%rd10, [_Z11spmv_kernelPiS_S_S_S_i_param_3];
	ld.param.u64 	%rd7, [_Z11spmv_kernelPiS_S_S_S_i_param_4];
	ld.param.u32 	%r36, [_Z11spmv_kernelPiS_S_S_S_i_param_5];
	cvta.to.global.u64 	%rd1, %rd10;
	cvta.to.global.u64 	%rd2, %rd8;
	cvta.to.global.u64 	%rd3, %rd9;
	mov.u32 	%r37, %ctaid.x;
	mov.u32 	%r38, %ntid.x;
	mov.u32 	%r39, %tid.x;
	mad.lo.s32 	%r1, %r37, %r38, %r39;
	setp.ge.s32 	%p1, %r1, %r36;
	@%p1 bra 	$L__BB0_15;
	cvta.to.global.u64 	%rd11, %rd6;
	mul.wide.s32 	%rd12, %r1, 4;
	add.s64 	%rd13, %rd11, %rd12;
	ld.global.u32 	%r164, [%rd13];
	ld.global.u32 	%r3, [%rd13+4];
	setp.ge.s32 	%p2, %r164, %r3;
	mov.b32 	%r175, 0;
	@%p2 bra 	$L__BB0_14;
	sub.s32 	%r4, %r3, %r164;
	and.b32  	%r5, %r4, 15;
	sub.s32 	%r43, %r164, %r3;
	setp.gt.u32 	%p3, %r43, -16;
	mov.b32 	%r175, 0;
	@%p3 bra 	$L__BB0_5;
	and.b32  	%r45, %r4, -16;
	neg.s32 	%r160, %r45;
	add.s64 	%rd4, %rd3, 32;
	add.s64 	%rd5, %rd2, 32;
	mov.b32 	%r175, 0;
$L__BB0_4:
	.pragma "nounroll";
	mul.wide.s32 	%rd14, %r164, 4;
	add.s64 	%rd15, %rd4, %rd14;
	add.s64 	%rd16, %rd5, %rd14;
	ld.global.u32 	%r46, [%rd15+-32];
	ld.global.u32 	%r47, [%rd16+-32];
	mul.wide.s32 	%rd17, %r47, 4;
	add.s64 	%rd18, %rd1, %rd17;
	ld.global.u32 	%r48, [%rd18];
	mad.lo.s32 	%r49, %r48, %r46, %r175;
	ld.global.u32 	%r50, [%rd15+-28];
	ld.global.u32 	%r51, [%rd16+-28];
	mul.wide.s32 	%rd19, %r51, 4;
	add.s64 	%rd20, %rd1, %rd19;
	ld.global.u32 	%r52, [%rd20];
	mad.lo.s32 	%r53, %r52, %r50, %r49;
	ld.global.u32 	%r54, [%rd15+-24];
	ld.global.u32 	%r55, [%rd16+-24];
	mul.wide.s32 	%rd21, %r55, 4;
	add.s64 	%rd22, %rd1, %rd21;
	ld.global.u32 	%r56, [%rd22];
	mad.lo.s32 	%r57, %r56, %r54, %r53;
	ld.global.u32 	%r58, [%rd15+-20];
	ld.global.u32 	%r59, [%rd16+-20];
	mul.wide.s32 	%rd23, %r59, 4;
	add.s64 	%rd24, %rd1, %rd23;
	ld.global.u32 	%r60, [%rd24];
	mad.lo.s32 	%r61, %r60, %r58, %r57;
	ld.global.u32 	%r62, [%rd15+-16];
	ld.global.u32 	%r63, [%rd16+-16];
	mul.wide.s32 	%rd25, %r63, 4;
	add.s64 	%rd26, %rd1, %rd25;
	ld.global.u32 	%r64, [%rd26];
	mad.lo.s32 	%r65, %r64, %r62, %r61;
	ld.global.u32 	%r66, [%rd15+-12];
	ld.global.u32 	%r67, [%rd16+-12];
	mul.wide.s32 	%rd27, %r67, 4;
	add.s64 	%rd28, %rd1, %rd27;
	ld.global.u32 	%r68, [%rd28];
	mad.lo.s32 	%r69, %r68, %r66, %r65;
	ld.global.u32 	%r70, [%rd15+-8];
	ld.global.u32 	%r71, [%rd16+-8];
	mul.wide.s32 	%rd29, %r71, 4;
	add.s64 	%rd30, %rd1, %rd29;
	ld.global.u32 	%r72, [%rd30];
	mad.lo.s32 	%r73, %r72, %r70, %r69;
	ld.global.u32 	%r74, [%rd15+-4];
	ld.global.u32 	%r75, [%rd16+-4];
	mul.wide.s32 	%rd31, %r75, 4;
	add.s64 	%rd32, %rd1, %rd31;
	ld.global.u32 	%r76, [%rd32];
	mad.lo.s32 	%r77, %r76, %r74, %r73;
	ld.global.u32 	%r78, [%rd15];
	ld.global.u32 	%r79, [%rd16];
	mul.wide.s32 	%rd33, %r79, 4;
	add.s64 	%rd34, %rd1, %rd33;
	ld.global.u32 	%r80, [%rd34];
	mad.lo.s32 	%r81, %r80, %r78, %r77;
	ld.global.u32 	%r82, [%rd15+4];
	ld.global.u32 	%r83, [%rd16+4];
	mul.wide.s32 	%rd35, %r83, 4;
	add.s64 	%rd36, %rd1, %rd35;
	ld.global.u32 	%r84, [%rd36];
	mad.lo.s32 	%r85, %r84, %r82, %r81;
	ld.global.u32 	%r86, [%rd15+8];
	ld.global.u32 	%r87, [%rd16+8];
	mul.wide.s32 	%rd37, %r87, 4;
	add.s64 	%rd38, %rd1, %rd37;
	ld.global.u32 	%r88, [%rd38];
	mad.lo.s32 	%r89, %r88, %r86, %r85;
	ld.global.u32 	%r90, [%rd15+12];
	ld.global.u32 	%r91, [%rd16+12];
	mul.wide.s32 	%rd39, %r91, 4;
	add.s64 	%rd40, %rd1, %rd39;
	ld.global.u32 	%r92, [%rd40];
	mad.lo.s32 	%r93, %r92, %r90, %r89;
	ld.global.u32 	%r94, [%rd15+16];
	ld.global.u32 	%r95, [%rd16+16];
	mul.wide.s32 	%rd41, %r95, 4;
	add.s64 	%rd42, %rd1, %rd41;
	ld.global.u32 	%r96, [%rd42];
	mad.lo.s32 	%r97, %r96, %r94, %r93;
	ld.global.u32 	%r98, [%rd15+20];
	ld.global.u32 	%r99, [%rd16+20];
	mul.wide.s32 	%rd43, %r99, 4;
	add.s64 	%rd44, %rd1, %rd43;
	ld.global.u32 	%r100, [%rd44];
	mad.lo.s32 	%r101, %r100, %r98, %r97;
	ld.global.u32 	%r102, [%rd15+24];
	ld.global.u32 	%r103, [%rd16+24];
	mul.wide.s32 	%rd45, %r103, 4;
	add.s64 	%rd46, %rd1, %rd45;
	ld.global.u32 	%r104, [%rd46];
	mad.lo.s32 	%r105, %r104, %r102, %r101;
	ld.global.u32 	%r106, [%rd15+28];
	ld.global.u32 	%r107, [%rd16+28];
	mul.wide.s32 	%rd47, %r107, 4;
	add.s64 	%rd48, %rd1, %rd47;
	ld.global.u32 	%r108, [%rd48];
	mad.lo.s32 	%r175, %r108, %r106, %r105;
	add.s32 	%r164, %r164, 16;
	add.s32 	%r160, %r160, 16;
	setp.ne.s32 	%p4, %r160, 0;
	@%p4 bra 	$L__BB0_4;
$L__BB0_5:
	setp.eq.s32 	%p5, %r5, 0;
	@%p5 bra 	$L__BB0_14;
	and.b32  	%r16, %r4, 7;
	setp.lt.u32 	%p6, %r5, 8;
	@%p6 bra 	$L__BB0_8;
	mul.wide.s32 	%rd49, %r164, 4;
	add.s64 	%rd50, %rd3, %rd49;
	ld.global.u32 	%r110, [%rd50];
	add.s64 	%rd51, %rd2, %rd49;
	ld.global.u32 	%r111, [%rd51];
	mul.wide.s32 	%rd52, %r111, 4;
	add.s64 	%rd53, %rd1, %rd52;
	ld.global.u32 	%r112, [%rd53];
	mad.lo.s32 	%r113, %r112, %r110, %r175;
	ld.global.u32 	%r114, [%rd50+4];
	ld.global.u32 	%r115, [%rd51+4];
	mul.wide.s32 	%rd54, %r115, 4;
	add.s64 	%rd55, %rd1, %rd54;
	ld.global.u32 	%r116, [%rd55];
	mad.lo.s32 	%r117, %r116, %r114, %r113;
	ld.global.u32 	%r118, [%rd50+8];
	ld.global.u32 	%r119, [%rd51+8];
	mul.wide.s32 	%rd56, %r119, 4;
	add.s64 	%rd57, %rd1, %rd56;
	ld.global.u32 	%r120, [%rd57];
	mad.lo.s32 	%r121, %r120, %r118, %r117;
	ld.global.u32 	%r122, [%rd50+12];
	ld.global.u32 	%r123, [%rd51+12];
	mul.wide.s32 	%rd58, %r123, 4;
	add.s64 	%rd59, %rd1, %rd58;
	ld.global.u32 	%r124, [%rd59];
	mad.lo.s32 	%r125, %r124, %r122, %r121;
	ld.global.u32 	%r126, [%rd50+16];
	ld.global.u32 	%r127, [%rd51+16];
	mul.wide.s32 	%rd60, %r127, 4;
	add.s64 	%rd61, %rd1, %rd60;
	ld.global.u32 	%r128, [%rd61];
	mad.lo.s32 	%r129, %r128, %r126, %r125;
	ld.global.u32 	%r130, [%rd50+20];
	ld.global.u32 	%r131, [%rd51+20];
	mul.wide.s32 	%rd62, %r131, 4;
	add.s64 	%rd63, %rd1, %rd62;
	ld.global.u32 	%r132, [%rd63];
	mad.lo.s32 	%r133, %r132, %r130, %r129;
	ld.global.u32 	%r134, [%rd50+24];
	ld.global.u32 	%r135, [%rd51+24];
	mul.wide.s32 	%rd64, %r135, 4;
	add.s64 	%rd65, %rd1, %rd64;
	ld.global.u32 	%r136, [%rd65];
	mad.lo.s32 	%r137, %r136, %r134, %r133;
	ld.global.u32 	%r138, [%rd50+28];
	ld.global.u32 	%r139, [%rd51+28];
	mul.wide.s32 	%rd66, %r139, 4;
	add.s64 	%rd67, %rd1, %rd66;
	ld.global.u32 	%r140, [%rd67];
	mad.lo.s32 	%r175, %r140, %r138, %r137;
	add.s32 	%r164, %r164, 8;
$L__BB0_8:
	setp.eq.s32 	%p7, %r16, 0;
	@%p7 bra 	$L__BB0_14;
	and.b32  	%r22, %r4, 3;
	setp.lt.u32 	%p8, %r16, 4;
	@%p8 bra 	$L__BB0_11;
	mul.wide.s32 	%rd68, %r164, 4;
	add.s64 	%rd69, %rd3, %rd68;
	ld.global.u32 	%r142, [%rd69];
	add.s64 	%rd70, %rd2, %rd68;
	ld.global.u32 	%r143, [%rd70];
	mul.wide.s32 	%rd71, %r143, 4;
	add.s64 	%rd72, %rd1, %rd71;
	ld.global.u32 	%r144, [%rd72];
	mad.lo.s32 	%r145, %r144, %r142, %r175;
	ld.global.u32 	%r146, [%rd69+4];
	ld.global.u32 	%r147, [%rd70+4];
	mul.wide.s32 	%rd73, %r147, 4;
	add.s64 	%rd74, %rd1, %rd73;
	ld.global.u32 	%r148, [%rd74];
	mad.lo.s32 	%r149, %r148, %r146, %r145;
	ld.global.u32 	%r150, [%rd69+8];
	ld.global.u32 	%r151, [%rd70+8];
	mul.wide.s32 	%rd75, %r151, 4;
	add.s64 	%rd76, %rd1, %rd75;
	ld.global.u32 	%r152, [%rd76];
	mad.lo.s32 	%r153, %r152, %r150, %r149;
	ld.global.u32 	%r154, [%rd69+12];
	ld.global.u32 	%r155, [%rd70+12];
	mul.wide.s32 	%rd77, %r155, 4;
	add.s64 	%rd78, %rd1, %rd77;
	ld.global.u32 	%r156, [%rd78];
	mad.lo.s32 	%r175, %r156, %r154, %r153;
	add.s32 	%r164, %r164, 4;
$L__BB0_11:
	setp.eq.s32 	%p9, %r22, 0;
	@%p9 bra 	$L__BB0_14;
	neg.s32 	%r172, %r22;
$L__BB0_13:
	.pragma "nounroll";
	mul.wide.s32 	%rd79, %r164, 4;
	add.s64 	%rd80, %rd2, %rd79;
	add.s64 	%rd81, %rd3, %rd79;
	ld.global.u32 	%r157, [%rd81];
	ld.global.u32 	%r158, [%rd80];
	mul.wide.s32 	%rd82, %r158, 4;
	add.s64 	%rd83, %rd1, %rd82;
	ld.global.u32 	%r159, [%rd83];
	mad.lo.s32 	%r175, %r159, %r157, %r175;
	add.s32 	%r164, %r164, 1;
	add.s32 	%r172, %r172, 1;
	setp.ne.s32 	%p10, %r172, 0;
	@%p10 bra 	$L__BB0_13;
$L__BB0_14:
	cvta.to.global.u64 	%rd84, %rd7;
	add.s64 	%rd86, %rd84, %rd12;
	st.global.u32 	[%rd86], %r175;
$L__BB0_15:
	ret;

}


// ===== COMPILED SASS (sm_100) =====

	.target	sm_100

	.elftype	@"ET_EXEC"


//--------------------- .note.nv.tkinfo           --------------------------
	.section	.note.nv.tkinfo,"",@"SHT_NOTE"
	.sectionflags	@"SHF_NOTE_NV_TKINFO"
	.tkinfo
        /*0018*/ 	.word	0x00000002
        /*0030*/ 	.string	""
        /*0030*/ 	.string	"ptxas"
        /*0030*/ 	.string	"Cuda compilation tools, release 13.0, V13.0.88"
        /*0030*/ 	.string	"Build cuda_13.0.r13.0/compiler.36424714_0"
        /*0030*/ 	.string	"-arch sm_100 -m 64 "



//--------------------- .note.nv.cuinfo           --------------------------
	.section	.note.nv.cuinfo,"",@"SHT_NOTE"
	.sectionflags	@"SHF_NOTE_NV_CUINFO"
        /*0018*/ 	.short	0x0002
        /*001a*/ 	.short	0x0064
        /*001c*/ 	.short	0x0082
	.zero		2


//--------------------- .nv.info                  --------------------------
	.section	.nv.info,"",@"SHT_CUDA_INFO"
	.align	4


	//----- nvinfo : EIATTR_REGCOUNT
	.align		4
        /*0000*/ 	.byte	0x04, 0x2f
        /*0002*/ 	.short	(.L_1 - .L_0)
	.align		4
.L_0:
        /*0004*/ 	.word	index@(_Z11spmv_kernelPiS_S_S_S_i)
        /*0008*/ 	.word	0x00000020


	//----- nvinfo : EIATTR_FRAME_SIZE
	.align		4
.L_1:
        /*000c*/ 	.byte	0x04, 0x11
        /*000e*/ 	.short	(.L_3 - .L_2)
	.align		4
.L_2:
        /*0010*/ 	.word	index@(_Z11spmv_kernelPiS_S_S_S_i)
        /*0014*/ 	.word	0x00000000


	//----- nvinfo : EIATTR_MIN_STACK_SIZE
	.align		4
.L_3:
        /*0018*/ 	.byte	0x04, 0x12
        /*001a*/ 	.short	(.L_5 - .L_4)
	.align		4
.L_4:
        /*001c*/ 	.word	index@(_Z11spmv_kernelPiS_S_S_S_i)
        /*0020*/ 	.word	0x00000000
.L_5:


//--------------------- .nv.compat                --------------------------
	.section	.nv.compat,"",@"SHT_CUDA_COMPAT_INFO"
	.align	4
        /*0000*/ 	.byte	0x02, 0x09, 0x00, 0x00, 0x02, 0x02, 0x01, 0x00, 0x02, 0x05, 0x05, 0x00, 0x03, 0x07, 0x01, 0x01
        /*0010*/ 	.byte	0x02, 0x03, 0x00, 0x00, 0x02, 0x06, 0x01, 0x00, 0x04, 0x0b, 0x08, 0x00, 0x09, 0x00, 0x00, 0x00
        /*0020*/ 	.byte	0x00, 0x00, 0x00, 0x00


//--------------------- .nv.info._Z11spmv_kernelPiS_S_S_S_i --------------------------
	.section	.nv.info._Z11spmv_kernelPiS_S_S_S_i,"",@"SHT_CUDA_INFO"
	.sectionflags	@""
	.align	4


	//----- nvinfo : EIATTR_CUDA_API_VERSION
	.align		4
        /*0000*/ 	.byte	0x04, 0x37
        /*0002*/ 	.short	(.L_7 - .L_6)
.L_6:
        /*0004*/ 	.word	0x00000082


	//----- nvinfo : EIATTR_KPARAM_INFO
	.align		4
.L_7:
        /*0008*/ 	.byte	0x04, 0x17
        /*000a*/ 	.short	(.L_9 - .L_8)
.L_8:
        /*000c*/ 	.word	0x00000000
        /*0010*/ 	.short	0x0005
        /*0012*/ 	.short	0x0028
        /*0014*/ 	.byte	0x00, 0xf0, 0x11, 0x00


	//----- nvinfo : EIATTR_KPARAM_INFO
	.align		4
.L_9:
        /*0018*/ 	.byte	0x04, 0x17
        /*001a*/ 	.short	(.L_11 - .L_10)
.L_10:
        /*001c*/ 	.word	0x00000000
        /*0020*/ 	.short	0x0004
        /*0022*/ 	.short	0x0020
        /*0024*/ 	.byte	0x00, 0xf5, 0x21, 0x00


	//----- nvinfo : EIATTR_KPARAM_INFO
	.align		4
.L_11:
        /*0028*/ 	.byte	0x04, 0x17
        /*002a*/ 	.short	(.L_13 - .L_12)
.L_12:
        /*002c*/ 	.word	0x00000000
        /*0030*/ 	.short	0x0003
        /*0032*/ 	.short	0x0018
        /*0034*/ 	.byte	0x00, 0xf5, 0x21, 0x00


	//----- nvinfo : EIATTR_KPARAM_INFO
	.align		4
.L_13:
        /*0038*/ 	.byte	0x04, 0x17
        /*003a*/ 	.short	(.L_15 - .L_14)
.L_14:
        /*003c*/ 	.word	0x00000000
        /*0040*/ 	.short	0x0002
        /*0042*/ 	.short	0x0010
        /*0044*/ 	.byte	0x00, 0xf5, 0x21, 0x00


	//----- nvinfo : EIATTR_KPARAM_INFO
	.align		4
.L_15:
        /*0048*/ 	.byte	0x04, 0x17
        /*004a*/ 	.short	(.L_17 - .L_16)
.L_16:
        /*004c*/ 	.word	0x00000000
        /*0050*/ 	.short	0x0001
        /*0052*/ 	.short	0x0008
        /*0054*/ 	.byte	0x00, 0xf5, 0x21, 0x00


	//----- nvinfo : EIATTR_KPARAM_INFO
	.align		4
.L_17:
        /*0058*/ 	.byte	0x04, 0x17
        /*005a*/ 	.short	(.L_19 - .L_18)
.L_18:
        /*005c*/ 	.word	0x00000000
        /*0060*/ 	.short	0x0000
        /*0062*/ 	.short	0x0000
        /*0064*/ 	.byte	0x00, 0xf5, 0x21, 0x00


	//----- nvinfo : EIATTR_SPARSE_MMA_MASK
	.align		4
.L_19:
        /*0068*/ 	.byte	0x03, 0x50
        /*006a*/ 	.short	0x0000


	//----- nvinfo : EIATTR_MAXREG_COUNT
	.align		4
        /*006c*/ 	.byte	0x03, 0x1b
        /*006e*/ 	.short	0x00ff


	//----- nvinfo : EIATTR_MERCURY_ISA_VERSION
	.align		4
        /*0070*/ 	.byte	0x03, 0x5f
        /*0072*/ 	.short	0x0101


	//----- nvinfo : EIATTR_VRC_CTA_INIT_COUNT
	.align		4
        /*0074*/ 	.byte	0x02, 0x4a
	.zero		1
	.zero		1


	//----- nvinfo : EIATTR_EXIT_INSTR_OFFSETS
	.align		4
        /*0078*/ 	.byte	0x04, 0x1c
        /*007a*/ 	.short	(.L_21 - .L_20)


	//   ....[0]....
.L_20:
        /*007c*/ 	.word	0x00000070


	//   ....[1]....
        /*0080*/ 	.word	0x00000e50


	//----- nvinfo : EIATTR_CRS_STACK_SIZE
	.align		4
.L_21:
        /*0084*/ 	.byte	0x04, 0x1e
        /*0086*/ 	.short	(.L_23 - .L_22)
.L_22:
        /*0088*/ 	.word	0x00000000


	//----- nvinfo : EIATTR_CBANK_PARAM_SIZE
	.align		4
.L_23:
        /*008c*/ 	.byte	0x03, 0x19
        /*008e*/ 	.short	0x002c


	//----- nvinfo : EIATTR_PARAM_CBANK
	.align		4
        /*0090*/ 	.byte	0x04, 0x0a
        /*0092*/ 	.short	(.L_25 - .L_24)
	.align		4
.L_24:
        /*0094*/ 	.word	index@(.nv.constant0._Z11spmv_kernelPiS_S_S_S_i)
        /*0098*/ 	.short	0x0380
        /*009a*/ 	.short	0x002c


	//----- nvinfo : EIATTR_SW_WAR
	.align		4
.L_25:
        /*009c*/ 	.byte	0x04, 0x36
        /*009e*/ 	.short	(.L_27 - .L_26)
.L_26:
        /*00a0*/ 	.word	0x00000008
.L_27:


//--------------------- .nv.callgraph             --------------------------
	.section	.nv.callgraph,"",@"SHT_CUDA_CALLGRAPH"
	.align	4
	.sectionentsize	8
	.align		4
        /*0000*/ 	.word	0x00000000
	.align		4
        /*0004*/ 	.word	0xffffffff
	.align		4
        /*0008*/ 	.word	0x00000000
	.align		4
        /*000c*/ 	.word	0xfffffffe
	.align		4
        /*0010*/ 	.word	0x00000000
	.align		4
        /*0014*/ 	.word	0xfffffffd
	.align		4
        /*0018*/ 	.word	0x00000000
	.align		4
        /*001c*/ 	.word	0xfffffffc


//--------------------- .text._Z11spmv_kernelPiS_S_S_S_i --------------------------
	.section	.text._Z11spmv_kernelPiS_S_S_S_i,"ax",@progbits
	.align	128
        .global         _Z11spmv_kernelPiS_S_S_S_i
        .type           _Z11spmv_kernelPiS_S_S_S_i,@function
        .size           _Z11spmv_kernelPiS_S_S_S_i,(.L_x_11 - _Z11spmv_kernelPiS_S_S_S_i)
        .other          _Z11spmv_kernelPiS_S_S_S_i,@"STO_CUDA_ENTRY STV_DEFAULT"
_Z11spmv_kernelPiS_S_S_S_i:
.text._Z11spmv_kernelPiS_S_S_S_i:
[----:B------:R-:W-:Y:S01]  /*0000*/  LDC R1, c[0x0][0x37c] ;  /* 0x0000df00ff017b82 */ /* 0x000fe20000000800 */
[----:B------:R-:W0:Y:S07]  /*0010*/  S2R R3, SR_TID.X ;  /* 0x0000000000037919 */ /* 0x000e2e0000002100 */
[----:B------:R-:W0:Y:S01]  /*0020*/  S2UR UR4, SR_CTAID.X ;  /* 0x00000000000479c3 */ /* 0x000e220000002500 */
[----:B------:R-:W1:Y:S07]  /*0030*/  LDCU UR5, c[0x0][0x3a8] ;  /* 0x00007500ff0577ac */ /* 0x000e6e0008000800 */
[----:B------:R-:W0:Y:S02]  /*0040*/  LDC R0, c[0x0][0x360] ;  /* 0x0000d800ff007b82 */ /* 0x000e240000000800 */
[----:B0-----:R-:W-:-:S05]  /*0050*/  IMAD R0, R0, UR4, R3 ;  /* 0x0000000400007c24 */ /* 0x001fca000f8e0203 */
[----:B-1----:R-:W-:-:S13]  /*0060*/  ISETP.GE.AND P0, PT, R0, UR5, PT ;  /* 0x0000000500007c0c */ /* 0x002fda000bf06270 */
[----:B------:R-:W-:Y:S05]  /*0070*/  @P0 EXIT ;  /* 0x000000000000094d */ /* 0x000fea0003800000 */
[----:B------:R-:W0:Y:S01]  /*0080*/  LDC.64 R2, c[0x0][0x380] ;  /* 0x0000e000ff027b82 */ /* 0x000e220000000a00 */
[----:B------:R-:W1:Y:S01]  /*0090*/  LDCU.64 UR4, c[0x0][0x358] ;  /* 0x00006b00ff0477ac */ /* 0x000e620008000a00 */
[----:B0-----:R-:W-:-:S05]  /*00a0*/  IMAD.WIDE R2, R0, 0x4, R2 ;  /* 0x0000000400027825 */ /* 0x001fca00078e0202 */
[----:B-1----:R-:W2:Y:S04]  /*00b0*/  LDG.E R4, desc[UR4][R2.64] ;  /* 0x0000000402047981 */ /* 0x002ea8000c1e1900 */
[----:B------:R-:W2:Y:S01]  /*00c0*/  LDG.E R6, desc[UR4][R2.64+0x4] ;  /* 0x0000040402067981 */ /* 0x000ea2000c1e1900 */
[----:B------:R-:W-:Y:S01]  /*00d0*/  BSSY.RECONVERGENT B0, `(.L_x_0) ;  /* 0x00000d4000007945 */ /* 0x000fe20003800200 */
[----:B------:R-:W-:Y:S01]  /*00e0*/  HFMA2 R22, -RZ, RZ, 0, 0 ;  /* 0x00000000ff167431 */ /* 0x000fe200000001ff */
[----:B--2---:R-:W-:-:S13]  /*00f0*/  ISETP.GE.AND P0, PT, R4, R6, PT ;  /* 0x000000060400720c */ /* 0x004fda0003f06270 */
[----:B------:R-:W-:Y:S05]  /*0100*/  @P0 BRA `(.L_x_1) ;  /* 0x0000000c00400947 */ /* 0x000fea0003800000 */
[----:B------:R-:W-:Y:S01]  /*0110*/  MOV R3, R4 ;  /* 0x0000000400037202 */ /* 0x000fe20000000f00 */
[----:B------:R-:W-:Y:S01]  /*0120*/  BSSY.RECONVERGENT B1, `(.L_x_2) ;  /* 0x0000068000017945 */ /* 0x000fe20003800200 */
[----:B------:R-:W-:Y:S02]  /*0130*/  MOV R22, RZ ;  /* 0x000000ff00167202 */ /* 0x000fe40000000f00 */
[CC--:B------:R-:W-:Y:S02]  /*0140*/  IADD3 R4, PT, PT, R6.reuse, -R3.reuse, RZ ;  /* 0x8000000306047210 */ /* 0x0c0fe40007ffe0ff */
[----:B------:R-:W-:Y:S02]  /*0150*/  IADD3 R6, PT, PT, -R6, R3, RZ ;  /* 0x0000000306067210 */ /* 0x000fe40007ffe1ff */
[----:B------:R-:W-:Y:S02]  /*0160*/  LOP3.LUT R5, R4, 0xf, RZ, 0xc0, !PT ;  /* 0x0000000f04057812 */ /* 0x000fe400078ec0ff */
[----:B------:R-:W-:-:S02]  /*0170*/  ISETP.GT.U32.AND P1, PT, R6, -0x10, PT ;  /* 0xfffffff00600780c */ /* 0x000fc40003f24070 */
[----:B------:R-:W-:-:S11]  /*0180*/  ISETP.NE.AND P0, PT, R5, RZ, PT ;  /* 0x000000ff0500720c */ /* 0x000fd60003f05270 */
[----:B------:R-:W-:Y:S05]  /*0190*/  @P1 BRA `(.L_x_3) ;  /* 0x0000000400801947 */ /* 0x000fea0003800000 */
[----:B------:R-:W0:Y:S01]  /*01a0*/  LDC.64 R12, c[0x0][0x390] ;  /* 0x0000e400ff0c7b82 */ /* 0x000e220000000a00 */
[----:B------:R-:W-:Y:S02]  /*01b0*/  LOP3.LUT R2, R4, 0xfffffff0, RZ, 0xc0, !PT ;  /* 0xfffffff004027812 */ /* 0x000fe400078ec0ff */
[----:B------:R-:W-:Y:S02]  /*01c0*/  MOV R22, RZ ;  /* 0x000000ff00167202 */ /* 0x000fe40000000f00 */
[----:B------:R-:W-:-:S03]  /*01d0*/  IADD3 R2, PT, PT, -R2, RZ, RZ ;  /* 0x000000ff02027210 */ /* 0x000fc60007ffe1ff */
[----:B------:R-:W1:Y:S01]  /*01e0*/  LDC.64 R14, c[0x0][0x388] ;  /* 0x0000e200ff0e7b82 */ /* 0x000e620000000a00 */
[----:B0-----:R-:W-:-:S04]  /*01f0*/  IADD3 R12, P1, PT, R12, 0x20, RZ ;  /* 0x000000200c0c7810 */ /* 0x001fc80007f3e0ff */
[----:B------:R-:W-:Y:S02]  /*0200*/  IADD3.X R13, PT, PT, RZ, R13, RZ, P1, !PT ;  /* 0x0000000dff0d7210 */ /* 0x000fe40000ffe4ff */
[----:B-1----:R-:W-:-:S04]  /*0210*/  IADD3 R14, P2, PT, R14, 0x20, RZ ;  /* 0x000000200e0e7810 */ /* 0x002fc80007f5e0ff */
[----:B------:R-:W-:-:S09]  /*0220*/  IADD3.X R15, PT, PT, RZ, R15, RZ, P2, !PT ;  /* 0x0000000fff0f7210 */ /* 0x000fd200017fe4ff */
.L_x_4:
[C---:B------:R-:W-:Y:S01]  /*0230*/  IMAD.WIDE R20, R3.reuse, 0x4, R14 ;  /* 0x0000000403147825 */ /* 0x040fe200078e020e */
[----:B------:R-:W0:Y:S04]  /*0240*/  LDC.64 R16, c[0x0][0x398] ;  /* 0x0000e600ff107b82 */ /* 0x000e280000000a00 */
[----:B------:R-:W0:Y:S04]  /*0250*/  LDG.E R19, desc[UR4][R20.64+-0x20] ;  /* 0xffffe00414137981 */ /* 0x000e28000c1e1900 */
[----:B------:R-:W2:Y:S04]  /*0260*/  LDG.E R29, desc[UR4][R20.64+-0x1c] ;  /* 0xffffe404141d7981 */ /* 0x000ea8000c1e1900 */
[----:B------:R-:W3:Y:S01]  /*0270*/  LDG.E R9, desc[UR4][R20.64+-0x18] ;  /* 0xffffe80414097981 */ /* 0x000ee2000c1e1900 */
[----:B------:R-:W-:-:S03]  /*0280*/  IMAD.WIDE R26, R3, 0x4, R12 ;  /* 0x00000004031a7825 */ /* 0x000fc600078e020c */
[----:B------:R-:W4:Y:S04]  /*0290*/  LDG.E R7, desc[UR4][R20.64+-0x14] ;  /* 0xffffec0414077981 */ /* 0x000f28000c1e1900 */
[----:B------:R-:W5:Y:S04]  /*02a0*/  LDG.E R25, desc[UR4][R26.64+-0x1c] ;  /* 0xffffe4041a197981 */ /* 0x000f68000c1e1900 */
[----:B------:R-:W5:Y:S04]  /*02b0*/  LDG.E R24, desc[UR4][R20.64+-0x10] ;  /* 0xfffff00414187981 */ /* 0x000f68000c1e1900 */
[----:B------:R-:W5:Y:S04]  /*02c0*/  LDG.E R23, desc[UR4][R20.64+-0xc] ;  /* 0xfffff40414177981 */ /* 0x000f68000c1e1900 */
[----:B------:R-:W5:Y:S01]  /*02d0*/  LDG.E R11, desc[UR4][R26.64+-0x18] ;  /* 0xffffe8041a0b7981 */ /* 0x000f62000c1e1900 */
[----:B0-----:R-:W-:-:S06]  /*02e0*/  IMAD.WIDE R18, R19, 0x4, R16 ;  /* 0x0000000413127825 */ /* 0x001fcc00078e0210 */
[----:B------:R-:W5:Y:S04]  /*02f0*/  LDG.E R18, desc[UR4][R18.64] ;  /* 0x0000000412127981 */ /* 0x000f68000c1e1900 */
[----:B------:R-:W5:Y:S01]  /*0300*/  LDG.E R19, desc[UR4][R26.64+-0x20] ;  /* 0xffffe0041a137981 */ /* 0x000f62000c1e1900 */
[----:B--2---:R-:W-:-:S05]  /*0310*/  IMAD.WIDE R28, R29, 0x4, R16 ;  /* 0x000000041d1c7825 */ /* 0x004fca00078e0210 */
[----:B------:R-:W2:Y:S01]  /*0320*/  LDG.E R10, desc[UR4][R28.64] ;  /* 0x000000041c0a7981 */ /* 0x000ea2000c1e1900 */
[----:B---3--:R-:W-:-:S06]  /*0330*/  IMAD.WIDE R8, R9, 0x4, R16 ;  /* 0x0000000409087825 */ /* 0x008fcc00078e0210 */
[----:B------:R-:W3:Y:S01]  /*0340*/  LDG.E R8, desc[UR4][R8.64] ;  /* 0x0000000408087981 */ /* 0x000ee2000c1e1900 */
[----:B----4-:R-:W-:-:S03]  /*0350*/  IMAD.WIDE R6, R7, 0x4, R16 ;  /* 0x0000000407067825 */ /* 0x010fc600078e0210 */
[----:B------:R-:W4:Y:S04]  /*0360*/  LDG.E R29, desc[UR4][R20.64+-0x8] ;  /* 0xfffff804141d7981 */ /* 0x000f28000c1e1900 */
[----:B------:R-:W4:Y:S04]  /*0370*/  LDG.E R6, desc[UR4][R6.64] ;  /* 0x0000000406067981 */ /* 0x000f28000c1e1900 */
[----:B------:R-:W4:Y:S04]  /*0380*/  LDG.E R9, desc[UR4][R20.64+-0x4] ;  /* 0xfffffc0414097981 */ /* 0x000f28000c1e1900 */
[----:B------:R-:W4:Y:S01]  /*0390*/  LDG.E R7, desc[UR4][R20.64] ;  /* 0x0000000414077981 */ /* 0x000f22000c1e1900 */
[----:B-----5:R-:W-:-:S03]  /*03a0*/  IMAD R18, R19, R18, R22 ;  /* 0x0000001213127224 */ /* 0x020fc600078e0216 */
[----:B------:R-:W5:Y:S01]  /*03b0*/  LDG.E R19, desc[UR4][R26.64+-0x14] ;  /* 0xffffec041a137981 */ /* 0x000f62000c1e1900 */
[----:B--2---:R-:W-:Y:S02]  /*03c0*/  IMAD R10, R25, R10, R18 ;  /* 0x0000000a190a7224 */ /* 0x004fe400078e0212 */
[--C-:B------:R-:W-:Y:S01]  /*03d0*/  IMAD.WIDE R24, R24, 0x4, R16.reuse ;  /* 0x0000000418187825 */ /* 0x100fe200078e0210 */
[----:B------:R-:W2:Y:S05]  /*03e0*/  LDG.E R18, desc[UR4][R26.64+-0x10] ;  /* 0xfffff0041a127981 */ /* 0x000eaa000c1e1900 */
[----:B------:R-:W2:Y:S01]  /*03f0*/  LDG.E R25, desc[UR4][R24.64] ;  /* 0x0000000418197981 */ /* 0x000ea2000c1e1900 */
[----:B------:R-:W-:-:S04]  /*0400*/  IMAD.WIDE R22, R23, 0x4, R16 ;  /* 0x0000000417167825 */ /* 0x000fc800078e0210 */
[----:B---3--:R-:W-:Y:S02]  /*0410*/  IMAD R8, R11, R8, R10 ;  /* 0x000000080b087224 */ /* 0x008fe400078e020a */
[----:B------:R-:W3:Y:S04]  /*0420*/  LDG.E R11, desc[UR4][R20.64+0x4] ;  /* 0x00000404140b7981 */ /* 0x000ee8000c1e1900 */
[----:B------:R-:W3:Y:S01]  /*0430*/  LDG.E R23, desc[UR4][R22.64] ;  /* 0x0000000416177981 */ /* 0x000ee2000c1e1900 */
[----:B----4-:R-:W-:-:S03]  /*0440*/  IMAD.WIDE R28, R29, 0x4, R16 ;  /* 0x000000041d1c7825 */ /* 0x010fc600078e0210 */
[----:B------:R-:W4:Y:S04]  /*0450*/  LDG.E R24, desc[UR4][R26.64+0x4] ;  /* 0x000004041a187981 */ /* 0x000f28000c1e1900 */
[----:B------:R-:W4:Y:S01]  /*0460*/  LDG.E R22, desc[UR4][R26.64+-0xc] ;  /* 0xfffff4041a167981 */ /* 0x000f22000c1e1900 */
[----:B-----5:R-:W-:-:S03]  /*0470*/  IMAD R6, R19, R6, R8 ;  /* 0x0000000613067224 */ /* 0x020fc600078e0208 */
[----:B------:R-:W5:Y:S01]  /*0480*/  LDG.E R19, desc[UR4][R28.64] ;  /* 0x000000041c137981 */ /* 0x000f62000c1e1900 */
[----:B------:R-:W-:-:S06]  /*0490*/  IMAD.WIDE R8, R9, 0x4, R16 ;  /* 0x0000000409087825 */ /* 0x000fcc00078e0210 */
[----:B------:R-:W5:Y:S04]  /*04a0*/  LDG.E R8, desc[UR4][R8.64] ;  /* 0x0000000408087981 */ /* 0x000f68000c1e1900 */
[----:B------:R-:W5:Y:S01]  /*04b0*/  LDG.E R28, desc[UR4][R26.64+-0x8] ;  /* 0xfffff8041a1c7981 */ /* 0x000f62000c1e1900 */
[----:B--2---:R-:W-:-:S03]  /*04c0*/  IMAD R18, R18, R25, R6 ;  /* 0x0000001912127224 */ /* 0x004fc600078e0206 */
[----:B------:R-:W2:Y:S04]  /*04d0*/  LDG.E R29, desc[UR4][R20.64+0x1c] ;  /* 0x00001c04141d7981 */ /* 0x000ea8000c1e1900 */
[----:B------:R-:W2:Y:S01]  /*04e0*/  LDG.E R9, desc[UR4][R26.64+-0x4] ;  /* 0xfffffc041a097981 */ /* 0x000ea2000c1e1900 */
[----:B------:R-:W-:-:S03]  /*04f0*/  IMAD.WIDE R6, R7, 0x4, R16 ;  /* 0x0000000407067825 */ /* 0x000fc600078e0210 */
[----:B------:R-:W2:Y:S01]  /*0500*/  LDG.E R25, desc[UR4][R20.64+0x14] ;  /* 0x0000140414197981 */ /* 0x000ea2000c1e1900 */
[----:B---3--:R-:W-:-:S03]  /*0510*/  IMAD.WIDE R10, R11, 0x4, R16 ;  /* 0x000000040b0a7825 */ /* 0x008fc600078e0210 */
[----:B------:R-:W3:Y:S01]  /*0520*/  LDG.E R6, desc[UR4][R6.64] ;  /* 0x0000000406067981 */ /* 0x000ee2000c1e1900 */
[----:B----4-:R-:W-:-:S03]  /*0530*/  IMAD R23, R22, R23, R18 ;  /* 0x0000001716177224 */ /* 0x010fc600078e0212 */
[----:B------:R-:W4:Y:S04]  /*0540*/  LDG.E R10, desc[UR4][R10.64] ;  /* 0x000000040a0a7981 */ /* 0x000f28000c1e1900 */
[----:B------:R-:W3:Y:S04]  /*0550*/  LDG.E R22, desc[UR4][R20.64+0x8] ;  /* 0x0000080414167981 */ /* 0x000ee8000c1e1900 */
[----:B------:R-:W4:Y:S04]  /*0560*/  LDG.E R7, desc[UR4][R26.64] ;  /* 0x000000041a077981 */ /* 0x000f28000c1e1900 */
[----:B------:R-:W4:Y:S04]  /*0570*/  LDG.E R18, desc[UR4][R20.64+0xc] ;  /* 0x00000c0414127981 */ /* 0x000f28000c1e1900 */
[----:B------:R-:W4:Y:S01]  /*0580*/  LDG.E R11, desc[UR4][R26.64+0x18] ;  /* 0x000018041a0b7981 */ /* 0x000f22000c1e1900 */
[----:B-----5:R-:W-:-:S03]  /*0590*/  IMAD R19, R28, R19, R23 ;  /* 0x000000131c137224 */ /* 0x020fc600078e0217 */
[----:B------:R-:W5:Y:S01]  /*05a0*/  LDG.E R23, desc[UR4][R20.64+0x10] ;  /* 0x0000100414177981 */ /* 0x000f62000c1e1900 */
[----:B--2---:R-:W-:-:S03]  /*05b0*/  IMAD R8, R9, R8, R19 ;  /* 0x0000000809087224 */ /* 0x004fc600078e0213 */
[----:B------:R3:W2:Y:S04]  /*05c0*/  LDG.E R19, desc[UR4][R20.64+0x18] ;  /* 0x0000180414137981 */ /* 0x0006a8000c1e1900 */
[----:B------:R-:W2:Y:S01]  /*05d0*/  LDG.E R9, desc[UR4][R26.64+0x10] ;  /* 0x000010041a097981 */ /* 0x000ea2000c1e1900 */
[----:B---3--:R-:W-:-:S04]  /*05e0*/  IMAD.WIDE R20, R22, 0x4, R16 ;  /* 0x0000000416147825 */ /* 0x008fc800078e0210 */
[----:B----4-:R-:W-:Y:S02]  /*05f0*/  IMAD R7, R7, R6, R8 ;  /* 0x0000000607077224 */ /* 0x010fe400078e0208 */
[----:B------:R-:W3:Y:S02]  /*0600*/  LDG.E R8, desc[UR4][R26.64+0xc] ;  /* 0x00000c041a087981 */ /* 0x000ee4000c1e1900 */
[----:B------:R-:W-:Y:S02]  /*0610*/  IMAD R6, R24, R10, R7 ;  /* 0x0000000a18067224 */ /* 0x000fe400078e0207 */
[----:B------:R-:W4:Y:S04]  /*0620*/  LDG.E R7, desc[UR4][R26.64+0x8] ;  /* 0x000008041a077981 */ /* 0x000f28000c1e1900 */
[----:B------:R-:W3:Y:S04]  /*0630*/  LDG.E R10, desc[UR4][R26.64+0x14] ;  /* 0x000014041a0a7981 */ /* 0x000ee8000c1e1900 */
[----:B------:R-:W3:Y:S01]  /*0640*/  LDG.E R26, desc[UR4][R26.64+0x1c] ;  /* 0x00001c041a1a7981 */ /* 0x000ee2000c1e1900 */
[----:B------:R-:W-:-:S06]  /*0650*/  IMAD.WIDE R24, R25, 0x4, R16 ;  /* 0x0000000419187825 */ /* 0x000fcc00078e0210 */
[----:B------:R-:W3:Y:S04]  /*0660*/  LDG.E R25, desc[UR4][R24.64] ;  /* 0x0000000418197981 */ /* 0x000ee8000c1e1900 */
[----:B------:R0:W4:Y:S02]  /*0670*/  LDG.E R27, desc[UR4][R20.64] ;  /* 0x00000004141b7981 */ /* 0x000124000c1e1900 */
[----:B0-----:R-:W-:-:S06]  /*0680*/  IMAD.WIDE R20, R18, 0x4, R16 ;  /* 0x0000000412147825 */ /* 0x001fcc00078e0210 */
[----:B------:R-:W3:Y:S01]  /*0690*/  LDG.E R21, desc[UR4][R20.64] ;  /* 0x0000000414157981 */ /* 0x000ee2000c1e1900 */
[----:B-----5:R-:W-:-:S06]  /*06a0*/  IMAD.WIDE R22, R23, 0x4, R16 ;  /* 0x0000000417167825 */ /* 0x020fcc00078e0210 */
[----:B------:R-:W5:Y:S01]  /*06b0*/  LDG.E R22, desc[UR4][R22.64] ;  /* 0x0000000416167981 */ /* 0x000f62000c1e1900 */
[----:B--2---:R-:W-:-:S04]  /*06c0*/  IMAD.WIDE R18, R19, 0x4, R16 ;  /* 0x0000000413127825 */ /* 0x004fc800078e0210 */
[----:B------:R-:W-:Y:S02]  /*06d0*/  IMAD.WIDE R16, R29, 0x4, R16 ;  /* 0x000000041d107825 */ /* 0x000fe400078e0210 */
[----:B------:R-:W2:Y:S04]  /*06e0*/  LDG.E R18, desc[UR4][R18.64] ;  /* 0x0000000412127981 */ /* 0x000ea8000c1e1900 */
[----:B------:R-:W2:Y:S01]  /*06f0*/  LDG.E R16, desc[UR4][R16.64] ;  /* 0x0000000410107981 */ /* 0x000ea2000c1e1900 */
[----:B------:R-:W-:-:S04]  /*0700*/  IADD3 R2, PT, PT, R2, 0x10, RZ ;  /* 0x0000001002027810 */ /* 0x000fc80007ffe0ff */
[----:B------:R-:W-:Y:S02]  /*0710*/  ISETP.NE.AND P1, PT, R2, RZ, PT ;  /* 0x000000ff0200720c */ /* 0x000fe40003f25270 */
[----:B------:R-:W-:Y:S01]  /*0720*/  IADD3 R3, PT, PT, R3, 0x10, RZ ;  /* 0x0000001003037810 */ /* 0x000fe20007ffe0ff */
[----:B----4-:R-:W-:-:S04]  /*0730*/  IMAD R6, R7, R27, R6 ;  /* 0x0000001b07067224 */ /* 0x010fc800078e0206 */
[----:B---3--:R-:W-:-:S04]  /*0740*/  IMAD R6, R8, R21, R6 ;  /* 0x0000001508067224 */ /* 0x008fc800078e0206 */
[----:B-----5:R-:W-:-:S04]  /*0750*/  IMAD R6, R9, R22, R6 ;  /* 0x0000001609067224 */ /* 0x020fc800078e0206 */
[----:B------:R-:W-:-:S04]  /*0760*/  IMAD R6, R10, R25, R6 ;  /* 0x000000190a067224 */ /* 0x000fc800078e0206 */
[----:B--2---:R-:W-:-:S04]  /*0770*/  IMAD R11, R11, R18, R6 ;  /* 0x000000120b0b7224 */ /* 0x004fc800078e0206 */
[----:B------:R-:W-:Y:S01]  /*0780*/  IMAD R22, R26, R16, R11 ;  /* 0x000000101a167224 */ /* 0x000fe200078e020b */
[----:B------:R-:W-:Y:S06]  /*0790*/  @P1 BRA `(.L_x_4) ;  /* 0xfffffff800a41947 */ /* 0x000fec000383ffff */
.L_x_3:
[----:B------:R-:W-:Y:S05]  /*07a0*/  BSYNC.RECONVERGENT B1 ;  /* 0x0000000000017941 */ /* 0x000fea0003800200 */
.L_x_2:
[----:B------:R-:W-:Y:S05]  /*07b0*/  @!P0 BRA `(.L_x_1) ;  /* 0x0000000400948947 */ /* 0x000fea0003800000 */
[----:B------:R-:W-:Y:S01]  /*07c0*/  ISETP.GE.U32.AND P0, PT, R5, 0x8, PT ;  /* 0x000000080500780c */ /* 0x000fe20003f06070 */
[----:B------:R-:W-:Y:S01]  /*07d0*/  BSSY.RECONVERGENT B1, `(.L_x_5) ;  /* 0x0000032000017945 */ /* 0x000fe20003800200 */
[----:B------:R-:W-:-:S04]  /*07e0*/  LOP3.LUT R25, R4, 0x7, RZ, 0xc0, !PT ;  /* 0x0000000704197812 */ /* 0x000fc800078ec0ff */
[----:B------:R-:W-:-:S07]  /*07f0*/  ISETP.NE.AND P1, PT, R25, RZ, PT ;  /* 0x000000ff1900720c */ /* 0x000fce0003f25270 */
[----:B------:R-:W-:Y:S06]  /*0800*/  @!P0 BRA `(.L_x_6) ;  /* 0x0000000000b88947 */ /* 0x000fec0003800000 */
[----:B------:R-:W0:Y:S08]  /*0810*/  LDC.64 R18, c[0x0][0x388] ;  /* 0x0000e200ff127b82 */ /* 0x000e300000000a00 */
[----:B------:R-:W1:Y:S08]  /*0820*/  LDC.64 R8, c[0x0][0x398] ;  /* 0x0000e600ff087b82 */ /* 0x000e700000000a00 */
[----:B------:R-:W2:Y:S01]  /*0830*/  LDC.64 R6, c[0x0][0x390] ;  /* 0x0000e400ff067b82 */ /* 0x000ea20000000a00 */
[----:B0-----:R-:W-:-:S05]  /*0840*/  IMAD.WIDE R18, R3, 0x4, R18 ;  /* 0x0000000403127825 */ /* 0x001fca00078e0212 */
[----:B------:R-:W1:Y:S04]  /*0850*/  LDG.E R29, desc[UR4][R18.64] ;  /* 0x00000004121d7981 */ /* 0x000e68000c1e1900 */
[----:B------:R-:W3:Y:S04]  /*0860*/  LDG.E R27, desc[UR4][R18.64+0x4] ;  /* 0x00000404121b7981 */ /* 0x000ee8000c1e1900 */
[----:B------:R-:W4:Y:S04]  /*0870*/  LDG.E R23, desc[UR4][R18.64+0x8] ;  /* 0x0000080412177981 */ /* 0x000f28000c1e1900 */
[----:B------:R-:W5:Y:S04]  /*0880*/  LDG.E R11, desc[UR4][R18.64+0xc] ;  /* 0x00000c04120b7981 */ /* 0x000f68000c1e1900 */
[----:B------:R-:W5:Y:S04]  /*0890*/  LDG.E R13, desc[UR4][R18.64+0x10] ;  /* 0x00001004120d7981 */ /* 0x000f68000c1e1900 */
[----:B------:R-:W5:Y:S04]  /*08a0*/  LDG.E R15, desc[UR4][R18.64+0x14] ;  /* 0x00001404120f7981 */ /* 0x000f68000c1e1900 */
[----:B------:R-:W5:Y:S04]  /*08b0*/  LDG.E R17, desc[UR4][R18.64+0x18] ;  /* 0x0000180412117981 */ /* 0x000f68000c1e1900 */
[----:B------:R4:W5:Y:S01]  /*08c0*/  LDG.E R21, desc[UR4][R18.64+0x1c] ;  /* 0x00001c0412157981 */ /* 0x000962000c1e1900 */
[----:B--2---:R-:W-:-:S05]  /*08d0*/  IMAD.WIDE R6, R3, 0x4, R6 ;  /* 0x0000000403067825 */ /* 0x004fca00078e0206 */
[----:B------:R-:W2:Y:S04]  /*08e0*/  LDG.E R2, desc[UR4][R6.64] ;  /* 0x0000000406027981 */ /* 0x000ea8000c1e1900 */
[----:B------:R-:W2:Y:S01]  /*08f0*/  LDG.E R24, desc[UR4][R6.64+0x8] ;  /* 0x0000080406187981 */ /* 0x000ea2000c1e1900 */
[----:B-1----:R-:W-:-:S04]  /*0900*/  IMAD.WIDE R28, R29, 0x4, R8 ;  /* 0x000000041d1c7825 */ /* 0x002fc800078e0208 */
[--C-:B---3--:R-:W-:Y:S01]  /*0910*/  IMAD.WIDE R26, R27, 0x4, R8.reuse ;  /* 0x000000041b1a7825 */ /* 0x108fe200078e0208 */
[----:B------:R-:W2:Y:S03]  /*0920*/  LDG.E R5, desc[UR4][R28.64] ;  /* 0x000000041c057981 */ /* 0x000ea6000c1e1900 */
[--C-:B----4-:R-:W-:Y:S01]  /*0930*/  IMAD.WIDE R18, R23, 0x4, R8.reuse ;  /* 0x0000000417127825 */ /* 0x110fe200078e0208 */
[----:B------:R-:W3:Y:S04]  /*0940*/  LDG.E R20, desc[UR4][R26.64] ;  /* 0x000000041a147981 */ /* 0x000ee8000c1e1900 */
[----:B------:R-:W3:Y:S01]  /*0950*/  LDG.E R23, desc[UR4][R6.64+0x4] ;  /* 0x0000040406177981 */ /* 0x000ee2000c1e1900 */
[----:B-----5:R-:W-:-:S03]  /*0960*/  IMAD.WIDE R10, R11, 0x4, R8 ;  /* 0x000000040b0a7825 */ /* 0x020fc600078e0208 */
[----:B------:R-:W4:Y:S01]  /*0970*/  LDG.E R19, desc[UR4][R18.64] ;  /* 0x0000000412137981 */ /* 0x000f22000c1e1900 */
[----:B------:R-:W-:-:S03]  /*0980*/  IMAD.WIDE R12, R13, 0x4, R8 ;  /* 0x000000040d0c7825 */ /* 0x000fc600078e0208 */
[----:B------:R-:W5:Y:S01]  /*0990*/  LDG.E R11, desc[UR4][R10.64] ;  /* 0x000000040a0b7981 */ /* 0x000f62000c1e1900 */
[----:B------:R-:W-:-:S03]  /*09a0*/  IMAD.WIDE R14, R15, 0x4, R8 ;  /* 0x000000040f0e7825 */ /* 0x000fc600078e0208 */
[----:B------:R-:W5:Y:S01]  /*09b0*/  LDG.E R28, desc[UR4][R6.64+0xc] ;  /* 0x00000c04061c7981 */ /* 0x000f62000c1e1900 */
[----:B------:R-:W-:-:S03]  /*09c0*/  IMAD.WIDE R16, R17, 0x4, R8 ;  /* 0x0000000411107825 */ /* 0x000fc600078e0208 */
[----:B------:R-:W5:Y:S04]  /*09d0*/  LDG.E R12, desc[UR4][R12.64] ;  /* 0x000000040c0c7981 */ /* 0x000f68000c1e1900 */
[----:B------:R-:W5:Y:S01]  /*09e0*/  LDG.E R29, desc[UR4][R6.64+0x10] ;  /* 0x00001004061d7981 */ /* 0x000f62000c1e1900 */
[----:B------:R-:W-:-:S03]  /*09f0*/  IMAD.WIDE R8, R21, 0x4, R8 ;  /* 0x0000000415087825 */ /* 0x000fc600078e0208 */
[----:B------:R-:W5:Y:S04]  /*0a00*/  LDG.E R15, desc[UR4][R14.64] ;  /* 0x000000040e0f7981 */ /* 0x000f68000c1e1900 */
[----:B------:R-:W5:Y:S04]  /*0a10*/  LDG.E R26, desc[UR4][R6.64+0x14] ;  /* 0x00001404061a7981 */ /* 0x000f68000c1e1900 */
[----:B------:R-:W5:Y:S04]  /*0a20*/  LDG.E R16, desc[UR4][R16.64] ;  /* 0x0000000410107981 */ /* 0x000f68000c1e1900 */
[----:B------:R-:W5:Y:S04]  /*0a30*/  LDG.E R21, desc[UR4][R6.64+0x18] ;  /* 0x0000180406157981 */ /* 0x000f68000c1e1900 */
[----:B------:R-:W5:Y:S04]  /*0a40*/  LDG.E R10, desc[UR4][R6.64+0x1c] ;  /* 0x00001c04060a7981 */ /* 0x000f68000c1e1900 */
[----:B------:R-:W5:Y:S01]  /*0a50*/  LDG.E R8, desc[UR4][R8.64] ;  /* 0x0000000408087981 */ /* 0x000f62000c1e1900 */
[----:B------:R-:W-:Y:S01]  /*0a60*/  IADD3 R3, PT, PT, R3, 0x8, RZ ;  /* 0x0000000803037810 */ /* 0x000fe20007ffe0ff */
[----:B--2---:R-:W-:-:S04]  /*0a70*/  IMAD R2, R2, R5, R22 ;  /* 0x0000000502027224 */ /* 0x004fc800078e0216 */
[----:B---3--:R-:W-:-:S04]  /*0a80*/  IMAD R2, R23, R20, R2 ;  /* 0x0000001417027224 */ /* 0x008fc800078e0202 */
[----:B----4-:R-:W-:-:S04]  /*0a90*/  IMAD R2, R24, R19, R2 ;  /* 0x0000001318027224 */ /* 0x010fc800078e0202 */
[----:B-----5:R-:W-:-:S04]  /*0aa0*/  IMAD R2, R28, R11, R2 ;  /* 0x0000000b1c027224 */ /* 0x020fc800078e0202 */
[----:B------:R-:W-:-:S04]  /*0ab0*/  IMAD R2, R29, R12, R2 ;  /* 0x0000000c1d027224 */ /* 0x000fc800078e0202 */
[----:B------:R-:W-:-:S04]  /*0ac0*/  IMAD R2, R26, R15, R2 ;  /* 0x0000000f1a027224 */ /* 0x000fc800078e0202 */
[----:B------:R-:W-:-:S04]  /*0ad0*/  IMAD R21, R21, R16, R2 ;  /* 0x0000001015157224 */ /* 0x000fc800078e0202 */
[----:B------:R-:W-:-:S07]  /*0ae0*/  IMAD R22, R10, R8, R21 ;  /* 0x000000080a167224 */ /* 0x000fce00078e0215 */
.L_x_6:
[----:B------:R-:W-:Y:S05]  /*0af0*/  BSYNC.RECONVERGENT B1 ;  /* 0x0000000000017941 */ /* 0x000fea0003800200 */
.L_x_5:
[----:B------:R-:W-:Y:S05]  /*0b00*/  @!P1 BRA `(.L_x_1) ;  /* 0x0000000000c09947 */ /* 0x000fea0003800000 */
[----:B------:R-:W-:Y:S01]  /*0b10*/  ISETP.GE.U32.AND P0, PT, R25, 0x4, PT ;  /* 0x000000041900780c */ /* 0x000fe20003f06070 */
[----:B------:R-:W-:Y:S01]  /*0b20*/  BSSY.RECONVERGENT B1, `(.L_x_7) ;  /* 0x000001e000017945 */ /* 0x000fe20003800200 */
[----:B------:R-:W-:-:S04]  /*0b30*/  LOP3.LUT R4, R4, 0x3, RZ, 0xc0, !PT ;  /* 0x0000000304047812 */ /* 0x000fc800078ec0ff */
[----:B------:R-:W-:-:S07]  /*0b40*/  ISETP.NE.AND P1, PT, R4, RZ, PT ;  /* 0x000000ff0400720c */ /* 0x000fce0003f25270 */
[----:B------:R-:W-:Y:S06]  /*0b50*/  @!P0 BRA `(.L_x_8) ;  /* 0x0000000000688947 */ /* 0x000fec0003800000 */
[----:B------:R-:W0:Y:S08]  /*0b60*/  LDC.64 R6, c[0x0][0x388] ;  /* 0x0000e200ff067b82 */ /* 0x000e300000000a00 */
[----:B------:R-:W1:Y:S01]  /*0b70*/  LDC.64 R8, c[0x0][0x390] ;  /* 0x0000e400ff087b82 */ /* 0x000e620000000a00 */
[----:B0-----:R-:W-:-:S07]  /*0b80*/  IMAD.WIDE R10, R3, 0x4, R6 ;  /* 0x00000004030a7825 */ /* 0x001fce00078e0206 */
[----:B------:R-:W0:Y:S01]  /*0b90*/  LDC.64 R6, c[0x0][0x398] ;  /* 0x0000e600ff067b82 */ /* 0x000e220000000a00 */
[----:B------:R-:W0:Y:S04]  /*0ba0*/  LDG.E R13, desc[UR4][R10.64] ;  /* 0x000000040a0d7981 */ /* 0x000e28000c1e1900 */
[----:B------:R-:W2:Y:S04]  /*0bb0*/  LDG.E R15, desc[UR4][R10.64+0x4] ;  /* 0x000004040a0f7981 */ /* 0x000ea8000c1e1900 */
[----:B------:R-:W3:Y:S04]  /*0bc0*/  LDG.E R17, desc[UR4][R10.64+0x8] ;  /* 0x000008040a117981 */ /* 0x000ee8000c1e1900 */
[----:B------:R-:W4:Y:S01]  /*0bd0*/  LDG.E R19, desc[UR4][R10.64+0xc] ;  /* 0x00000c040a137981 */ /* 0x000f22000c1e1900 */
[----:B-1----:R-:W-:-:S05]  /*0be0*/  IMAD.WIDE R8, R3, 0x4, R8 ;  /* 0x0000000403087825 */ /* 0x002fca00078e0208 */
[----:B------:R-:W5:Y:S04]  /*0bf0*/  LDG.E R5, desc[UR4][R8.64] ;  /* 0x0000000408057981 */ /* 0x000f68000c1e1900 */
[----:B------:R-:W5:Y:S04]  /*0c00*/  LDG.E R2, desc[UR4][R8.64+0x4] ;  /* 0x0000040408027981 */ /* 0x000f68000c1e1900 */
[----:B------:R-:W5:Y:S01]  /*0c10*/  LDG.E R11, desc[UR4][R8.64+0x8] ;  /* 0x00000804080b7981 */ /* 0x000f62000c1e1900 */
[----:B0-----:R-:W-:-:S04]  /*0c20*/  IMAD.WIDE R12, R13, 0x4, R6 ;  /* 0x000000040d0c7825 */ /* 0x001fc800078e0206 */
[--C-:B--2---:R-:W-:Y:S02]  /*0c30*/  IMAD.WIDE R14, R15, 0x4, R6.reuse ;  /* 0x000000040f0e7825 */ /* 0x104fe400078e0206 */
[----:B------:R-:W5:Y:S02]  /*0c40*/  LDG.E R12, desc[UR4][R12.64] ;  /* 0x000000040c0c7981 */ /* 0x000f64000c1e1900 */
[--C-:B---3--:R-:W-:Y:S02]  /*0c50*/  IMAD.WIDE R16, R17, 0x4, R6.reuse ;  /* 0x0000000411107825 */ /* 0x108fe400078e0206 */
[----:B------:R-:W2:Y:S02]  /*0c60*/  LDG.E R14, desc[UR4][R14.64] ;  /* 0x000000040e0e7981 */ /* 0x000ea4000c1e1900 */
[----:B----4-:R-:W-:Y:S02]  /*0c70*/  IMAD.WIDE R6, R19, 0x4, R6 ;  /* 0x0000000413067825 */ /* 0x010fe400078e0206 */
[----:B------:R-:W3:Y:S04]  /*0c80*/  LDG.E R16, desc[UR4][R16.64] ;  /* 0x0000000410107981 */ /* 0x000ee8000c1e1900 */
[----:B------:R-:W4:Y:S04]  /*0c90*/  LDG.E R19, desc[UR4][R8.64+0xc] ;  /* 0x00000c0408137981 */ /* 0x000f28000c1e1900 */
[----:B------:R-:W4:Y:S01]  /*0ca0*/  LDG.E R6, desc[UR4][R6.64] ;  /* 0x0000000406067981 */ /* 0x000f22000c1e1900 */
[----:B------:R-:W-:Y:S01]  /*0cb0*/  IADD3 R3, PT, PT, R3, 0x4, RZ ;  /* 0x0000000403037810 */ /* 0x000fe20007ffe0ff */
[----:B-----5:R-:W-:-:S04]  /*0cc0*/  IMAD R5, R5, R12, R22 ;  /* 0x0000000c05057224 */ /* 0x020fc800078e0216 */
[----:B--2---:R-:W-:-:S04]  /*0cd0*/  IMAD R2, R2, R14, R5 ;  /* 0x0000000e02027224 */ /* 0x004fc800078e0205 */
[----:B---3--:R-:W-:-:S04]  /*0ce0*/  IMAD R2, R11, R16, R2 ;  /* 0x000000100b027224 */ /* 0x008fc800078e0202 */
[----:B----4-:R-:W-:-:S07]  /*0cf0*/  IMAD R22, R19, R6, R2 ;  /* 0x0000000613167224 */ /* 0x010fce00078e0202 */
.L_x_8:
[----:B------:R-:W-:Y:S05]  /*0d00*/  BSYNC.RECONVERGENT B1 ;  /* 0x0000000000017941 */ /* 0x000fea0003800200 */
.L_x_7:
[----:B------:R-:W-:Y:S05]  /*0d10*/  @!P1 BRA `(.L_x_1) ;  /* 0x00000000003c9947 */ /* 0x000fea0003800000 */
[----:B------:R-:W0:Y:S01]  /*0d20*/  LDC.64 R10, c[0x0][0x388] ;  /* 0x0000e200ff0a7b82 */ /* 0x000e220000000a00 */
[----:B------:R-:W-:-:S07]  /*0d30*/  IADD3 R2, PT, PT, -R4, RZ, RZ ;  /* 0x000000ff04027210 */ /* 0x000fce0007ffe1ff */
[----:B------:R-:W1:Y:S08]  /*0d40*/  LDC.64 R12, c[0x0][0x390] ;  /* 0x0000e400ff0c7b82 */ /* 0x000e700000000a00 */
[----:B------:R-:W2:Y:S02]  /*0d50*/  LDC.64 R14, c[0x0][0x398] ;  /* 0x0000e600ff0e7b82 */ /* 0x000ea40000000a00 */
.L_x_9:
[----:B0-----:R-:W-:-:S06]  /*0d60*/  IMAD.WIDE R4, R3, 0x4, R10 ;  /* 0x0000000403047825 */ /* 0x001fcc00078e020a */
[----:B------:R-:W2:Y:S01]  /*0d70*/  LDG.E R5, desc[UR4][R4.64] ;  /* 0x0000000404057981 */ /* 0x000ea2000c1e1900 */
[----:B-1----:R-:W-:-:S06]  /*0d80*/  IMAD.WIDE R6, R3, 0x4, R12 ;  /* 0x0000000403067825 */ /* 0x002fcc00078e020c */
[----:B------:R-:W3:Y:S01]  /*0d90*/  LDG.E R7, desc[UR4][R6.64] ;  /* 0x0000000406077981 */ /* 0x000ee2000c1e1900 */
[----:B------:R-:W-:Y:S01]  /*0da0*/  IADD3 R2, PT, PT, R2, 0x1, RZ ;  /* 0x0000000102027810 */ /* 0x000fe20007ffe0ff */
[----:B--2---:R-:W-:-:S06]  /*0db0*/  IMAD.WIDE R8, R5, 0x4, R14 ;  /* 0x0000000405087825 */ /* 0x004fcc00078e020e */
[----:B------:R-:W3:Y:S01]  /*0dc0*/  LDG.E R8, desc[UR4][R8.64] ;  /* 0x0000000408087981 */ /* 0x000ee2000c1e1900 */
[----:B------:R-:W-:Y:S02]  /*0dd0*/  ISETP.NE.AND P0, PT, R2, RZ, PT ;  /* 0x000000ff0200720c */ /* 0x000fe40003f05270 */
[----:B------:R-:W-:Y:S01]  /*0de0*/  IADD3 R3, PT, PT, R3, 0x1, RZ ;  /* 0x0000000103037810 */ /* 0x000fe20007ffe0ff */
[----:B---3--:R-:W-:-:S10]  /*0df0*/  IMAD R22, R7, R8, R22 ;  /* 0x0000000807167224 */ /* 0x008fd400078e0216 */
[----:B------:R-:W-:Y:S05]  /*0e00*/  @P0 BRA `(.L_x_9) ;  /* 0xfffffffc00d40947 */ /* 0x000fea000383ffff */
.L_x_1:
[----:B------:R-:W-:Y:S05]  /*0e10*/  BSYNC.RECONVERGENT B0 ;  /* 0x0000000000007941 */ /* 0x000fea0003800200 */
.L_x_0:
[----:B------:R-:W0:Y:S02]  /*0e20*/  LDC.64 R2, c[0x0][0x3a0] ;  /* 0x0000e800ff027b82 */ /* 0x000e240000000a00 */
[----:B0-----:R-:W-:-:S05]  /*0e30*/  IMAD.WIDE R2, R0, 0x4, R2 ;  /* 0x0000000400027825 */ /* 0x001fca00078e0202 */
[----:B------:R-:W-:Y:S01]  /*0e40*/  STG.E desc[UR4][R2.64], R22 ;  /* 0x0000001602007986 */ /* 0x000fe2000c101904 */
[----:B------:R-:W-:Y:S05]  /*0e50*/  EXIT ;  /* 0x000000000000794d */ /* 0x000fea0003800000 */
.L_x_10:
[----:B------:R-:W-:-:S00]  /*0e60*/  BRA `(.L_x_10) ;  /* 0xfffffffc00fc7947 */ /* 0x000fc0000383ffff */
[----:B------:R-:W-:-:S00]  /*0e70*/  NOP ;  /* 0x0000000000007918 */ /* 0x000fc00000000000 */
        /* <DEDUP_REMOVED lines=8> */
.L_x_11:


//--------------------- .nv.shared.reserved.0     --------------------------
	.section	.nv.shared.reserved.0,"aw",@nobits
	.weak		__nv_reservedSMEM_offset_0_alias
	.size		__nv_reservedSMEM_offset_0_alias, 0, 64
	.other		__nv_reservedSMEM_offset_0_alias,@"STO_CUDA_RESERVED_SHARED STV_DEFAULT"
__nv_reservedSMEM_offset_0_alias:
	.zero		0
	.zero		64


//--------------------- .nv.constant0._Z11spmv_kernelPiS_S_S_S_i --------------------------
	.section	.nv.constant0._Z11spmv_kernelPiS_S_S_S_i,"a",@progbits
	.sectionflags	@""
	.align	4
.nv.constant0._Z11spmv_kernelPiS_S_S_S_i:
	.zero		940


//--------------------- SYMBOLS --------------------------

	.type		.nv.reservedSmem.offset0,@object
	.size		.nv.reservedSmem.offset0,0x4
